//
// Generated by NVIDIA NVVM Compiler
//
// Compiler Build ID: CL-36424714
// Cuda compilation tools, release 13.0, V13.0.88
// Based on NVVM 20.0.0
//

.version 9.0
.target sm_100
.address_size 64

	// .globl	hash_load_balancer

.visible .entry hash_load_balancer(
	.param .u64 .ptr .align 1 hash_load_balancer_param_0,
	.param .u64 hash_load_balancer_param_1
)
{
	.reg .pred 	%p<3>;
	.reg .b16 	%rs<10>;
	.reg .b32 	%r<49>;
	.reg .b64 	%rd<6>;

	ld.param.u64 	%rd3, [hash_load_balancer_param_0];
	ld.param.u64 	%rd4, [hash_load_balancer_param_1];
	mov.u32 	%r1, %ctaid.x;
	mov.u32 	%r2, %ntid.x;
	mov.u32 	%r3, %tid.x;
	mad.lo.s32 	%r4, %r1, %r2, %r3;
	cvt.s64.s32 	%rd1, %r4;
	setp.le.u64 	%p1, %rd4, %rd1;
	@%p1 bra 	$L__BB0_3;
	cvta.to.global.u64 	%rd5, %rd3;
	mad.lo.s64 	%rd2, %rd1, 40, %rd5;
	ld.global.v2.u32 	{%r5, %r6}, [%rd2+24];
	ld.global.u32 	%r7, [%rd2+32];
	mov.b32 	{%rs2, %rs3}, %r7;
	and.b32  	%r8, %r5, 255;
	xor.b32  	%r9, %r8, -2128831035;
	mul.lo.s32 	%r10, %r9, 16777619;
	shr.u32 	%r11, %r5, 8;
	and.b32  	%r12, %r11, 255;
	xor.b32  	%r13, %r10, %r12;
	mul.lo.s32 	%r14, %r13, 16777619;
	shr.u32 	%r15, %r5, 16;
	and.b32  	%r16, %r15, 255;
	xor.b32  	%r17, %r14, %r16;
	mul.lo.s32 	%r18, %r17, 16777619;
	shr.u32 	%r19, %r5, 24;
	xor.b32  	%r20, %r18, %r19;
	mul.lo.s32 	%r21, %r20, 16777619;
	and.b32  	%r22, %r6, 255;
	xor.b32  	%r23, %r21, %r22;
	mul.lo.s32 	%r24, %r23, 16777619;
	shr.u32 	%r25, %r6, 8;
	and.b32  	%r26, %r25, 255;
	xor.b32  	%r27, %r24, %r26;
	mul.lo.s32 	%r28, %r27, 16777619;
	shr.u32 	%r29, %r6, 16;
	and.b32  	%r30, %r29, 255;
	xor.b32  	%r31, %r28, %r30;
	mul.lo.s32 	%r32, %r31, 16777619;
	shr.u32 	%r33, %r6, 24;
	xor.b32  	%r34, %r32, %r33;
	mul.lo.s32 	%r35, %r34, 16777619;
	and.b16  	%rs4, %rs2, 255;
	cvt.u32.u16 	%r36, %rs4;
	xor.b32  	%r37, %r35, %r36;
	mul.lo.s32 	%r38, %r37, 16777619;
	shr.u16 	%rs5, %rs2, 8;
	cvt.u32.u16 	%r39, %rs5;
	xor.b32  	%r40, %r38, %r39;
	mul.lo.s32 	%r41, %r40, 16777619;
	and.b16  	%rs6, %rs3, 255;
	cvt.u32.u16 	%r42, %rs6;
	xor.b32  	%r43, %r41, %r42;
	mul.lo.s32 	%r44, %r43, 16777619;
	shr.u16 	%rs7, %rs3, 8;
	cvt.u32.u16 	%r45, %rs7;
	xor.b32  	%r46, %r44, %r45;
	mul.lo.s32 	%r47, %r46, 16777619;
	cvt.u16.u32 	%rs8, %r47;
	and.b16  	%rs1, %rs8, 7;
	st.global.u8 	[%rd2+37], %rs1;
	and.b32  	%r48, %r47, 1;
	setp.eq.b32 	%p2, %r48, 1;
	@%p2 bra 	$L__BB0_3;
	or.b16  	%rs9, %rs1, 128;
	st.global.u8 	[%rd2+37], %rs9;
$L__BB0_3:
	ret;

}
	// .globl	batch_hash_load_balancer
.visible .entry batch_hash_load_balancer(
	.param .u64 .ptr .align 1 batch_hash_load_balancer_param_0,
	.param .u64 batch_hash_load_balancer_param_1
)
{
	.reg .pred 	%p<7>;
	.reg .b16 	%rs<10>;
	.reg .b32 	%r<55>;
	.reg .b64 	%rd<9>;

	ld.param.u64 	%rd5, [batch_hash_load_balancer_param_0];
	ld.param.u64 	%rd6, [batch_hash_load_balancer_param_1];
	mov.u32 	%r6, %ctaid.x;
	mov.u32 	%r7, %ntid.x;
	mov.u32 	%r8, %tid.x;
	mad.lo.s32 	%r9, %r6, %r7, %r8;
	shl.b32 	%r54, %r9, 4;
	cvt.u32.u64 	%r2, %rd6;
	setp.ge.s32 	%p1, %r54, %r2;
	cvt.s64.s32 	%rd8, %r54;
	setp.le.u64 	%p2, %rd6, %rd8;
	or.pred  	%p3, %p1, %p2;
	@%p3 bra 	$L__BB1_3;
	add.s32 	%r10, %r54, 16;
	min.s32 	%r3, %r10, %r2;
	cvta.to.global.u64 	%rd2, %rd5;
$L__BB1_2:
	mad.lo.s64 	%rd7, %rd8, 40, %rd2;
	ld.global.v2.u32 	{%r11, %r12}, [%rd7+24];
	ld.global.u32 	%r13, [%rd7+32];
	mov.b32 	{%rs1, %rs2}, %r13;
	and.b32  	%r14, %r11, 255;
	xor.b32  	%r15, %r14, -2128831035;
	mul.lo.s32 	%r16, %r15, 16777619;
	shr.u32 	%r17, %r11, 8;
	and.b32  	%r18, %r17, 255;
	xor.b32  	%r19, %r16, %r18;
	mul.lo.s32 	%r20, %r19, 16777619;
	shr.u32 	%r21, %r11, 16;
	and.b32  	%r22, %r21, 255;
	xor.b32  	%r23, %r20, %r22;
	mul.lo.s32 	%r24, %r23, 16777619;
	shr.u32 	%r25, %r11, 24;
	xor.b32  	%r26, %r24, %r25;
	mul.lo.s32 	%r27, %r26, 16777619;
	and.b32  	%r28, %r12, 255;
	xor.b32  	%r29, %r27, %r28;
	mul.lo.s32 	%r30, %r29, 16777619;
	shr.u32 	%r31, %r12, 8;
	and.b32  	%r32, %r31, 255;
	xor.b32  	%r33, %r30, %r32;
	mul.lo.s32 	%r34, %r33, 16777619;
	shr.u32 	%r35, %r12, 16;
	and.b32  	%r36, %r35, 255;
	xor.b32  	%r37, %r34, %r36;
	mul.lo.s32 	%r38, %r37, 16777619;
	shr.u32 	%r39, %r12, 24;
	xor.b32  	%r40, %r38, %r39;
	mul.lo.s32 	%r41, %r40, 16777619;
	and.b16  	%rs3, %rs1, 255;
	cvt.u32.u16 	%r42, %rs3;
	xor.b32  	%r43, %r41, %r42;
	mul.lo.s32 	%r44, %r43, 16777619;
	shr.u16 	%rs4, %rs1, 8;
	cvt.u32.u16 	%r45, %rs4;
	xor.b32  	%r46, %r44, %r45;
	mul.lo.s32 	%r47, %r46, 16777619;
	and.b16  	%rs5, %rs2, 255;
	cvt.u32.u16 	%r48, %rs5;
	xor.b32  	%r49, %r47, %r48;
	mul.lo.s32 	%r50, %r49, 403;
	shr.u16 	%rs6, %rs2, 8;
	cvt.u32.u16 	%r51, %rs6;
	xor.b32  	%r52, %r50, %r51;
	mul.lo.s32 	%r53, %r52, 403;
	{ .reg .b16 tmp; mov.b32 {tmp, %rs7}, %r53; }
	and.b16  	%rs8, %rs7, 7;
	or.b16  	%rs9, %rs8, 128;
	st.global.u8 	[%rd7+37], %rs9;
	add.s32 	%r54, %r54, 1;
	setp.lt.s32 	%p4, %r54, %r3;
	cvt.s64.s32 	%rd8, %r54;
	setp.gt.u64 	%p5, %rd6, %rd8;
	and.pred  	%p6, %p4, %p5;
	@%p6 bra 	$L__BB1_2;
$L__BB1_3:
	ret;

}
	// .globl	packet_filter
.visible .entry packet_filter(
	.param .u64 .ptr .align 1 packet_filter_param_0,
	.param .u64 packet_filter_param_1
)
{
	.reg .pred 	%p<7>;
	.reg .b16 	%rs<8>;
	.reg .b32 	%r<5>;
	.reg .b64 	%rd<6>;

	ld.param.u64 	%rd3, [packet_filter_param_0];
	ld.param.u64 	%rd4, [packet_filter_param_1];
	mov.u32 	%r1, %ctaid.x;
	mov.u32 	%r2, %ntid.x;
	mov.u32 	%r3, %tid.x;
	mad.lo.s32 	%r4, %r1, %r2, %r3;
	cvt.s64.s32 	%rd1, %r4;
	setp.le.u64 	%p1, %rd4, %rd1;
	@%p1 bra 	$L__BB2_9;
	cvta.to.global.u64 	%rd5, %rd3;
	mad.lo.s64 	%rd2, %rd1, 40, %rd5;
	mov.b16 	%rs2, 0;
	st.global.u8 	[%rd2+37], %rs2;
	ld.global.u8 	%rs1, [%rd2+36];
	setp.eq.s16 	%p2, %rs1, 17;
	@%p2 bra 	$L__BB2_7;
	setp.ne.s16 	%p3, %rs1, 6;
	@%p3 bra 	$L__BB2_9;
	ld.global.u16 	%rs5, [%rd2+34];
	setp.eq.s16 	%p5, %rs5, 443;
	@%p5 bra 	$L__BB2_6;
	setp.ne.s16 	%p6, %rs5, 80;
	@%p6 bra 	$L__BB2_9;
	mov.b16 	%rs7, 1;
	st.global.u8 	[%rd2+37], %rs7;
	bra.uni 	$L__BB2_9;
$L__BB2_6:
	mov.b16 	%rs6, 1;
	st.global.u8 	[%rd2+37], %rs6;
	bra.uni 	$L__BB2_9;
$L__BB2_7:
	ld.global.u16 	%rs3, [%rd2+34];
	setp.lt.u16 	%p4, %rs3, 1025;
	@%p4 bra 	$L__BB2_9;
	mov.b16 	%rs4, 1;
	st.global.u8 	[%rd2+37], %rs4;
$L__BB2_9:
	ret;

}
	// .globl	packet_counter
.visible .entry packet_counter(
	.param .u64 .ptr .align 1 packet_counter_param_0,
	.param .u64 .ptr .align 1 packet_counter_param_1,
	.param .u32 packet_counter_param_2,
	.param .u64 .ptr .align 1 packet_counter_param_3,
	.param .u32 packet_counter_param_4
)
{
	.reg .pred 	%p<7>;
	.reg .b32 	%r<15>;
	.reg .b64 	%rd<9>;

	ld.param.u64 	%rd1, [packet_counter_param_1];
	ld.param.u32 	%r6, [packet_counter_param_2];
	ld.param.u64 	%rd2, [packet_counter_param_3];
	ld.param.u32 	%r5, [packet_counter_param_4];
	mov.u32 	%r7, %ctaid.x;
	mov.u32 	%r8, %ntid.x;
	mov.u32 	%r9, %tid.x;
	mad.lo.s32 	%r1, %r7, %r8, %r9;
	setp.ge.u32 	%p1, %r1, %r6;
	@%p1 bra 	$L__BB3_6;
	cvta.to.global.u64 	%rd3, %rd1;
	mul.wide.u32 	%rd4, %r1, 4;
	add.s64 	%rd5, %rd3, %rd4;
	ld.global.u32 	%r2, [%rd5];
	setp.lt.u32 	%p2, %r2, 128;
	mov.b32 	%r14, 0;
	@%p2 bra 	$L__BB3_4;
	setp.lt.u32 	%p3, %r2, 256;
	mov.b32 	%r14, 1;
	@%p3 bra 	$L__BB3_4;
	setp.lt.u32 	%p4, %r2, 512;
	setp.lt.u32 	%p5, %r2, 1024;
	selp.b32 	%r12, 3, 4, %p5;
	selp.b32 	%r14, 2, %r12, %p4;
$L__BB3_4:
	setp.ge.u32 	%p6, %r14, %r5;
	@%p6 bra 	$L__BB3_6;
	cvta.to.global.u64 	%rd6, %rd2;
	mul.wide.u32 	%rd7, %r14, 4;
	add.s64 	%rd8, %rd6, %rd7;
	atom.global.add.u32 	%r13, [%rd8], 1;
$L__BB3_6:
	ret;

}


// ===== COMPILED SASS (sm_100) =====

	.target	sm_100

	.elftype	@"ET_EXEC"


//--------------------- .note.nv.tkinfo           --------------------------
	.section	.note.nv.tkinfo,"",@"SHT_NOTE"
	.sectionflags	@"SHF_NOTE_NV_TKINFO"
	.tkinfo
        /*0018*/ 	.word	0x00000002
        /*0030*/ 	.string	""
        /*0030*/ 	.string	"ptxas"
        /*0030*/ 	.string	"Cuda compilation tools, release 13.0, V13.0.88"
        /*0030*/ 	.string	"Build cuda_13.0.r13.0/compiler.36424714_0"
        /*0030*/ 	.string	"-arch sm_100 -m 64 "



//--------------------- .note.nv.cuinfo           --------------------------
	.section	.note.nv.cuinfo,"",@"SHT_NOTE"
	.sectionflags	@"SHF_NOTE_NV_CUINFO"
        /*0018*/ 	.short	0x0002
        /*001a*/ 	.short	0x0064
        /*001c*/ 	.short	0x0082
	.zero		2


//--------------------- .nv.info                  --------------------------
	.section	.nv.info,"",@"SHT_CUDA_INFO"
	.align	4


	//----- nvinfo : EIATTR_REGCOUNT
	.align		4
        /*0000*/ 	.byte	0x04, 0x2f
        /*0002*/ 	.short	(.L_1 - .L_0)
	.align		4
.L_0:
        /*0004*/ 	.word	index@(hash_load_balancer)
        /*0008*/ 	.word	0x0000000a


	//----- nvinfo : EIATTR_FRAME_SIZE
	.align		4
.L_1:
        /*000c*/ 	.byte	0x04, 0x11
        /*000e*/ 	.short	(.L_3 - .L_2)
	.align		4
.L_2:
        /*0010*/ 	.word	index@(hash_load_balancer)
        /*0014*/ 	.word	0x00000000


	//----- nvinfo : EIATTR_REGCOUNT
	.align		4
.L_3:
        /*0018*/ 	.byte	0x04, 0x2f
        /*001a*/ 	.short	(.L_5 - .L_4)
	.align		4
.L_4:
        /*001c*/ 	.word	index@(batch_hash_load_balancer)
        /*0020*/ 	.word	0x00000010


	//----- nvinfo : EIATTR_FRAME_SIZE
	.align		4
.L_5:
        /*0024*/ 	.byte	0x04, 0x11
        /*0026*/ 	.short	(.L_7 - .L_6)
	.align		4
.L_6:
        /*0028*/ 	.word	index@(batch_hash_load_balancer)
        /*002c*/ 	.word	0x00000000


	//----- nvinfo : EIATTR_REGCOUNT
	.align		4
.L_7:
        /*0030*/ 	.byte	0x04, 0x2f
        /*0032*/ 	.short	(.L_9 - .L_8)
	.align		4
.L_8:
        /*0034*/ 	.word	index@(packet_filter)
        /*0038*/ 	.word	0x0000000a


	//----- nvinfo : EIATTR_FRAME_SIZE
	.align		4
.L_9:
        /*003c*/ 	.byte	0x04, 0x11
        /*003e*/ 	.short	(.L_11 - .L_10)
	.align		4
.L_10:
        /*0040*/ 	.word	index@(packet_filter)
        /*0044*/ 	.word	0x00000000


	//----- nvinfo : EIATTR_REGCOUNT
	.align		4
.L_11:
        /*0048*/ 	.byte	0x04, 0x2f
        /*004a*/ 	.short	(.L_13 - .L_12)
	.align		4
.L_12:
        /*004c*/ 	.word	index@(packet_counter)
        /*0050*/ 	.word	0x0000000a


	//----- nvinfo : EIATTR_FRAME_SIZE
	.align		4
.L_13:
        /*0054*/ 	.byte	0x04, 0x11
        /*0056*/ 	.short	(.L_15 - .L_14)
	.align		4
.L_14:
        /*0058*/ 	.word	index@(packet_counter)
        /*005c*/ 	.word	0x00000000


	//----- nvinfo : EIATTR_MIN_STACK_SIZE
	.align		4
.L_15:
        /*0060*/ 	.byte	0x04, 0x12
        /*0062*/ 	.short	(.L_17 - .L_16)
	.align		4
.L_16:
        /*0064*/ 	.word	index@(packet_counter)
        /*0068*/ 	.word	0x00000000


	//----- nvinfo : EIATTR_MIN_STACK_SIZE
	.align		4
.L_17:
        /*006c*/ 	.byte	0x04, 0x12
        /*006e*/ 	.short	(.L_19 - .L_18)
	.align		4
.L_18:
        /*0070*/ 	.word	index@(packet_filter)
        /*0074*/ 	.word	0x00000000


	//----- nvinfo : EIATTR_MIN_STACK_SIZE
	.align		4
.L_19:
        /*0078*/ 	.byte	0x04, 0x12
        /*007a*/ 	.short	(.L_21 - .L_20)
	.align		4
.L_20:
        /*007c*/ 	.word	index@(batch_hash_load_balancer)
        /*0080*/ 	.word	0x00000000


	//----- nvinfo : EIATTR_MIN_STACK_SIZE
	.align		4
.L_21:
        /*0084*/ 	.byte	0x04, 0x12
        /*0086*/ 	.short	(.L_23 - .L_22)
	.align		4
.L_22:
        /*0088*/ 	.word	index@(hash_load_balancer)
        /*008c*/ 	.word	0x00000000
.L_23:


//--------------------- .nv.compat                --------------------------
	.section	.nv.compat,"",@"SHT_CUDA_COMPAT_INFO"
	.align	4
        /*0000*/ 	.byte	0x02, 0x09, 0x00, 0x00, 0x02, 0x02, 0x01, 0x00, 0x02, 0x05, 0x05, 0x00, 0x03, 0x07, 0x01, 0x01
        /*0010*/ 	.byte	0x02, 0x03, 0x00, 0x00, 0x02, 0x06, 0x01, 0x00, 0x04, 0x0b, 0x08, 0x00, 0x09, 0x00, 0x00, 0x00
        /*0020*/ 	.byte	0x00, 0x00, 0x00, 0x00


//--------------------- .nv.info.packet_counter   --------------------------
	.section	.nv.info.packet_counter,"",@"SHT_CUDA_INFO"
	.sectionflags	@""
	.align	4


	//----- nvinfo : EIATTR_CUDA_API_VERSION
	.align		4
        /*0000*/ 	.byte	0x04, 0x37
        /*0002*/ 	.short	(.L_25 - .L_24)
.L_24:
        /*0004*/ 	.word	0x00000082


	//----- nvinfo : EIATTR_KPARAM_INFO
	.align		4
.L_25:
        /*0008*/ 	.byte	0x04, 0x17
        /*000a*/ 	.short	(.L_27 - .L_26)
.L_26:
        /*000c*/ 	.word	0x00000000
        /*0010*/ 	.short	0x0004
        /*0012*/ 	.short	0x0020
        /*0014*/ 	.byte	0x00, 0xf0, 0x11, 0x00


	//----- nvinfo : EIATTR_KPARAM_INFO
	.align		4
.L_27:
        /*0018*/ 	.byte	0x04, 0x17
        /*001a*/ 	.short	(.L_29 - .L_28)
.L_28:
        /*001c*/ 	.word	0x00000000
        /*0020*/ 	.short	0x0003
        /*0022*/ 	.short	0x0018
        /*0024*/ 	.byte	0x00, 0xf5, 0x21, 0x00


	//----- nvinfo : EIATTR_KPARAM_INFO
	.align		4
.L_29:
        /*0028*/ 	.byte	0x04, 0x17
        /*002a*/ 	.short	(.L_31 - .L_30)
.L_30:
        /*002c*/ 	.word	0x00000000
        /*0030*/ 	.short	0x0002
        /*0032*/ 	.short	0x0010
        /*0034*/ 	.byte	0x00, 0xf0, 0x11, 0x00


	//----- nvinfo : EIATTR_KPARAM_INFO
	.align		4
.L_31:
        /*0038*/ 	.byte	0x04, 0x17
        /*003a*/ 	.short	(.L_33 - .L_32)
.L_32:
        /*003c*/ 	.word	0x00000000
        /*0040*/ 	.short	0x0001
        /*0042*/ 	.short	0x0008
        /*0044*/ 	.byte	0x00, 0xf5, 0x21, 0x00


	//----- nvinfo : EIATTR_KPARAM_INFO
	.align		4
.L_33:
        /*0048*/ 	.byte	0x04, 0x17
        /*004a*/ 	.short	(.L_35 - .L_34)
.L_34:
        /*004c*/ 	.word	0x00000000
        /*0050*/ 	.short	0x0000
        /*0052*/ 	.short	0x0000
        /*0054*/ 	.byte	0x00, 0xf5, 0x21, 0x00


	//----- nvinfo : EIATTR_SPARSE_MMA_MASK
	.align		4
.L_35:
        /*0058*/ 	.byte	0x03, 0x50
        /*005a*/ 	.short	0x0000


	//----- nvinfo : EIATTR_MAXREG_COUNT
	.align		4
        /*005c*/ 	.byte	0x03, 0x1b
        /*005e*/ 	.short	0x00ff


	//----- nvinfo : EIATTR_MERCURY_ISA_VERSION
	.align		4
        /*0060*/ 	.byte	0x03, 0x5f
        /*0062*/ 	.short	0x0101


	//----- nvinfo : EIATTR_VRC_CTA_INIT_COUNT
	.align		4
        /*0064*/ 	.byte	0x02, 0x4a
	.zero		1
	.zero		1


	//----- nvinfo : EIATTR_EXIT_INSTR_OFFSETS
	.align		4
        /*0068*/ 	.byte	0x04, 0x1c
        /*006a*/ 	.short	(.L_37 - .L_36)


	//   ....[0]....
.L_36:
        /*006c*/ 	.word	0x00000070


	//   ....[1]....
        /*0070*/ 	.word	0x000001a0


	//   ....[2]....
        /*0074*/ 	.word	0x000001f0


	//----- nvinfo : EIATTR_CRS_STACK_SIZE
	.align		4
.L_37:
        /*0078*/ 	.byte	0x04, 0x1e
        /*007a*/ 	.short	(.L_39 - .L_38)
.L_38:
        /*007c*/ 	.word	0x00000000


	//----- nvinfo : EIATTR_CBANK_PARAM_SIZE
	.align		4
.L_39:
        /*0080*/ 	.byte	0x03, 0x19
        /*0082*/ 	.short	0x0024


	//----- nvinfo : EIATTR_PARAM_CBANK
	.align		4
        /*0084*/ 	.byte	0x04, 0x0a
        /*0086*/ 	.short	(.L_41 - .L_40)
	.align		4
.L_40:
        /*0088*/ 	.word	index@(.nv.constant0.packet_counter)
        /*008c*/ 	.short	0x0380
        /*008e*/ 	.short	0x0024


	//----- nvinfo : EIATTR_SW_WAR
	.align		4
.L_41:
        /*0090*/ 	.byte	0x04, 0x36
        /*0092*/ 	.short	(.L_43 - .L_42)
.L_42:
        /*0094*/ 	.word	0x00000008
.L_43:


//--------------------- .nv.info.packet_filter    --------------------------
	.section	.nv.info.packet_filter,"",@"SHT_CUDA_INFO"
	.sectionflags	@""
	.align	4


	//----- nvinfo : EIATTR_CUDA_API_VERSION
	.align		4
        /*0000*/ 	.byte	0x04, 0x37
        /*0002*/ 	.short	(.L_45 - .L_44)
.L_44:
        /*0004*/ 	.word	0x00000082


	//----- nvinfo : EIATTR_KPARAM_INFO
	.align		4
.L_45:
        /*0008*/ 	.byte	0x04, 0x17
        /*000a*/ 	.short	(.L_47 - .L_46)
.L_46:
        /*000c*/ 	.word	0x00000000
        /*0010*/ 	.short	0x0001
        /*0012*/ 	.short	0x0008
        /*0014*/ 	.byte	0x00, 0xf0, 0x21, 0x00


	//----- nvinfo : EIATTR_KPARAM_INFO
	.align		4
.L_47:
        /*0018*/ 	.byte	0x04, 0x17
        /*001a*/ 	.short	(.L_49 - .L_48)
.L_48:
        /*001c*/ 	.word	0x00000000
        /*0020*/ 	.short	0x0000
        /*0022*/ 	.short	0x0000
        /*0024*/ 	.byte	0x00, 0xf5, 0x21, 0x00


	//----- nvinfo : EIATTR_SPARSE_MMA_MASK
	.align		4
.L_49:
        /*0028*/ 	.byte	0x03, 0x50
        /*002a*/ 	.short	0x0000


	//----- nvinfo : EIATTR_MAXREG_COUNT
	.align		4
        /*002c*/ 	.byte	0x03, 0x1b
        /*002e*/ 	.short	0x00ff


	//----- nvinfo : EIATTR_MERCURY_ISA_VERSION
	.align		4
        /*0030*/ 	.byte	0x03, 0x5f
        /*0032*/ 	.short	0x0101


	//----- nvinfo : EIATTR_VRC_CTA_INIT_COUNT
	.align		4
        /*0034*/ 	.byte	0x02, 0x4a
	.zero		1
	.zero		1


	//----- nvinfo : EIATTR_EXIT_INSTR_OFFSETS
	.align		4
        /*0038*/ 	.byte	0x04, 0x1c
        /*003a*/ 	.short	(.L_51 - .L_50)


	//   ....[0]....
.L_50:
        /*003c*/ 	.word	0x00000090


	//   ....[1]....
        /*0040*/ 	.word	0x00000140


	//   ....[2]....
        /*0044*/ 	.word	0x000001a0


	//   ....[3]....
        /*0048*/ 	.word	0x000001d0


	//   ....[4]....
        /*004c*/ 	.word	0x00000200


	//   ....[5]....
        /*0050*/ 	.word	0x00000230


	//   ....[6]....
        /*0054*/ 	.word	0x00000260


	//----- nvinfo : EIATTR_CRS_STACK_SIZE
	.align		4
.L_51:
        /*0058*/ 	.byte	0x04, 0x1e
        /*005a*/ 	.short	(.L_53 - .L_52)
.L_52:
        /*005c*/ 	.word	0x00000000


	//----- nvinfo : EIATTR_CBANK_PARAM_SIZE
	.align		4
.L_53:
        /*0060*/ 	.byte	0x03, 0x19
        /*0062*/ 	.short	0x0010


	//----- nvinfo : EIATTR_PARAM_CBANK
	.align		4
        /*0064*/ 	.byte	0x04, 0x0a
        /*0066*/ 	.short	(.L_55 - .L_54)
	.align		4
.L_54:
        /*0068*/ 	.word	index@(.nv.constant0.packet_filter)
        /*006c*/ 	.short	0x0380
        /*006e*/ 	.short	0x0010


	//----- nvinfo : EIATTR_SW_WAR
	.align		4
.L_55:
        /*0070*/ 	.byte	0x04, 0x36
        /*0072*/ 	.short	(.L_57 - .L_56)
.L_56:
        /*0074*/ 	.word	0x00000008
.L_57:


//--------------------- .nv.info.batch_hash_load_balancer --------------------------
	.section	.nv.info.batch_hash_load_balancer,"",@"SHT_CUDA_INFO"
	.sectionflags	@""
	.align	4


	//----- nvinfo : EIATTR_CUDA_API_VERSION
	.align		4
        /*0000*/ 	.byte	0x04, 0x37
        /*0002*/ 	.short	(.L_59 - .L_58)
.L_58:
        /*0004*/ 	.word	0x00000082


	//----- nvinfo : EIATTR_KPARAM_INFO
	.align		4
.L_59:
        /*0008*/ 	.byte	0x04, 0x17
        /*000a*/ 	.short	(.L_61 - .L_60)
.L_60:
        /*000c*/ 	.word	0x00000000
        /*0010*/ 	.short	0x0001
        /*0012*/ 	.short	0x0008
        /*0014*/ 	.byte	0x00, 0xf0, 0x21, 0x00


	//----- nvinfo : EIATTR_KPARAM_INFO
	.align		4
.L_61:
        /*0018*/ 	.byte	0x04, 0x17
        /*001a*/ 	.short	(.L_63 - .L_62)
.L_62:
        /*001c*/ 	.word	0x00000000
        /*0020*/ 	.short	0x0000
        /*0022*/ 	.short	0x0000
        /*0024*/ 	.byte	0x00, 0xf5, 0x21, 0x00


	//----- nvinfo : EIATTR_SPARSE_MMA_MASK
	.align		4
.L_63:
        /*0028*/ 	.byte	0x03, 0x50
        /*002a*/ 	.short	0x0000


	//----- nvinfo : EIATTR_MAXREG_COUNT
	.align		4
        /*002c*/ 	.byte	0x03, 0x1b
        /*002e*/ 	.short	0x00ff


	//----- nvinfo : EIATTR_MERCURY_ISA_VERSION
	.align		4
        /*0030*/ 	.byte	0x03, 0x5f
        /*0032*/ 	.short	0x0101


	//----- nvinfo : EIATTR_VRC_CTA_INIT_COUNT
	.align		4
        /*0034*/ 	.byte	0x02, 0x4a
	.zero		1
	.zero		1


	//----- nvinfo : EIATTR_EXIT_INSTR_OFFSETS
	.align		4
        /*0038*/ 	.byte	0x04, 0x1c
        /*003a*/ 	.short	(.L_65 - .L_64)


	//   ....[0]....
.L_64:
        /*003c*/ 	.word	0x000000b0


	//   ....[1]....
        /*0040*/ 	.word	0x00000460


	//----- nvinfo : EIATTR_CRS_STACK_SIZE
	.align		4
.L_65:
        /*0044*/ 	.byte	0x04, 0x1e
        /*0046*/ 	.short	(.L_67 - .L_66)
.L_66:
        /*0048*/ 	.word	0x00000000


	//----- nvinfo : EIATTR_CBANK_PARAM_SIZE
	.align		4
.L_67:
        /*004c*/ 	.byte	0x03, 0x19
        /*004e*/ 	.short	0x0010


	//----- nvinfo : EIATTR_PARAM_CBANK
	.align		4
        /*0050*/ 	.byte	0x04, 0x0a
        /*0052*/ 	.short	(.L_69 - .L_68)
	.align		4
.L_68:
        /*0054*/ 	.word	index@(.nv.constant0.batch_hash_load_balancer)
        /*0058*/ 	.short	0x0380
        /*005a*/ 	.short	0x0010


	//----- nvinfo : EIATTR_SW_WAR
	.align		4
.L_69:
        /*005c*/ 	.byte	0x04, 0x36
        /*005e*/ 	.short	(.L_71 - .L_70)
.L_70:
        /*0060*/ 	.word	0x00000008
.L_71:


//--------------------- .nv.info.hash_load_balancer --------------------------
	.section	.nv.info.hash_load_balancer,"",@"SHT_CUDA_INFO"
	.sectionflags	@""
	.align	4


	//----- nvinfo : EIATTR_CUDA_API_VERSION
	.align		4
        /*0000*/ 	.byte	0x04, 0x37
        /*0002*/ 	.short	(.L_73 - .L_72)
.L_72:
        /*0004*/ 	.word	0x00000082


	//----- nvinfo : EIATTR_KPARAM_INFO
	.align		4
.L_73:
        /*0008*/ 	.byte	0x04, 0x17
        /*000a*/ 	.short	(.L_75 - .L_74)
.L_74:
        /*000c*/ 	.word	0x00000000
        /*0010*/ 	.short	0x0001
        /*0012*/ 	.short	0x0008
        /*0014*/ 	.byte	0x00, 0xf0, 0x21, 0x00


	//----- nvinfo : EIATTR_KPARAM_INFO
	.align		4
.L_75:
        /*0018*/ 	.byte	0x04, 0x17
        /*001a*/ 	.short	(.L_77 - .L_76)
.L_76:
        /*001c*/ 	.word	0x00000000
        /*0020*/ 	.short	0x0000
        /*0022*/ 	.short	0x0000
        /*0024*/ 	.byte	0x00, 0xf5, 0x21, 0x00


	//----- nvinfo : EIATTR_SPARSE_MMA_MASK
	.align		4
.L_77:
        /*0028*/ 	.byte	0x03, 0x50
        /*002a*/ 	.short	0x0000


	//----- nvinfo : EIATTR_MAXREG_COUNT
	.align		4
        /*002c*/ 	.byte	0x03, 0x1b
        /*002e*/ 	.short	0x00ff


	//----- nvinfo : EIATTR_MERCURY_ISA_VERSION
	.align		4
        /*0030*/ 	.byte	0x03, 0x5f
        /*0032*/ 	.short	0x0101


	//----- nvinfo : EIATTR_VRC_CTA_INIT_COUNT
	.align		4
        /*0034*/ 	.byte	0x02, 0x4a
	.zero		1
	.zero		1


	//----- nvinfo : EIATTR_EXIT_INSTR_OFFSETS
	.align		4
        /*0038*/ 	.byte	0x04, 0x1c
        /*003a*/ 	.short	(.L_79 - .L_78)


	//   ....[0]....
.L_78:
        /*003c*/ 	.word	0x00000090


	//   ....[1]....
        /*0040*/ 	.word	0x000003a0


	//   ....[2]....
        /*0044*/ 	.word	0x000003d0


	//----- nvinfo : EIATTR_CBANK_PARAM_SIZE
	.align		4
.L_79:
        /*0048*/ 	.byte	0x03, 0x19
        /*004a*/ 	.short	0x0010


	//----- nvinfo : EIATTR_PARAM_CBANK
	.align		4
        /*004c*/ 	.byte	0x04, 0x0a
        /*004e*/ 	.short	(.L_81 - .L_80)
	.align		4
.L_80:
        /*0050*/ 	.word	index@(.nv.constant0.hash_load_balancer)
        /*0054*/ 	.short	0x0380
        /*0056*/ 	.short	0x0010


	//----- nvinfo : EIATTR_SW_WAR
	.align		4
.L_81:
        /*0058*/ 	.byte	0x04, 0x36
        /*005a*/ 	.short	(.L_83 - .L_82)
.L_82:
        /*005c*/ 	.word	0x00000008
.L_83:


//--------------------- .nv.callgraph             --------------------------
	.section	.nv.callgraph,"",@"SHT_CUDA_CALLGRAPH"
	.align	4
	.sectionentsize	8
	.align		4
        /*0000*/ 	.word	0x00000000
	.align		4
        /*0004*/ 	.word	0xffffffff
	.align		4
        /*0008*/ 	.word	0x00000000
	.align		4
        /*000c*/ 	.word	0xfffffffe
	.align		4
        /*0010*/ 	.word	0x00000000
	.align		4
        /*0014*/ 	.word	0xfffffffd
	.align		4
        /*0018*/ 	.word	0x00000000
	.align		4
        /*001c*/ 	.word	0xfffffffc


//--------------------- .text.packet_counter      --------------------------
	.section	.text.packet_counter,"ax",@progbits
	.align	128
        .global         packet_counter
        .type           packet_counter,@function
        .size           packet_counter,(.L_x_9 - packet_counter)
        .other          packet_counter,@"STO_CUDA_ENTRY STV_DEFAULT"
packet_counter:
.text.packet_counter:
[----:B------:R-:W-:Y:S01]  /*0000*/  LDC R1, c[0x0][0x37c] ;  /* 0x0000df00ff017b82 */ /* 0x000fe20000000800 */
[----:B------:R-:W0:Y:S07]  /*0010*/  S2R R0, SR_TID.X ;  /* 0x0000000000007919 */ /* 0x000e2e0000002100 */
[----:B------:R-:W0:Y:S01]  /*0020*/  S2UR UR4, SR_CTAID.X ;  /* 0x00000000000479c3 */ /* 0x000e220000002500 */
[----:B------:R-:W1:Y:S07]  /*0030*/  LDCU UR5, c[0x0][0x390] ;  /* 0x00007200ff0577ac */ /* 0x000e6e0008000800 */
[----:B------:R-:W0:Y:S02]  /*0040*/  LDC R5, c[0x0][0x360] ;  /* 0x0000d800ff057b82 */ /* 0x000e240000000800 */
[----:B0-----:R-:W-:-:S05]  /*0050*/  IMAD R5, R5, UR4, R0 ;  /* 0x0000000405057c24 */ /* 0x001fca000f8e0200 */
[----:B-1----:R-:W-:-:S13]  /*0060*/  ISETP.GE.U32.AND P0, PT, R5, UR5, PT ;  /* 0x0000000505007c0c */ /* 0x002fda000bf06070 */
[----:B------:R-:W-:Y:S05]  /*0070*/  @P0 EXIT ;  /* 0x000000000000094d */ /* 0x000fea0003800000 */
[----:B------:R-:W0:Y:S01]  /*0080*/  LDC.64 R2, c[0x0][0x388] ;  /* 0x0000e200ff027b82 */ /* 0x000e220000000a00 */
[----:B------:R-:W1:Y:S01]  /*0090*/  LDCU.64 UR4, c[0x0][0x358] ;  /* 0x00006b00ff0477ac */ /* 0x000e620008000a00 */
[----:B0-----:R-:W-:-:S06]  /*00a0*/  IMAD.WIDE.U32 R2, R5, 0x4, R2 ;  /* 0x0000000405027825 */ /* 0x001fcc00078e0002 */
[----:B-1----:R-:W2:Y:S01]  /*00b0*/  LDG.E R2, desc[UR4][R2.64] ;  /* 0x0000000402027981 */ /* 0x002ea2000c1e1900 */
[----:B------:R-:W-:Y:S01]  /*00c0*/  BSSY.RECONVERGENT B0, `(.L_x_0) ;  /* 0x000000b000007945 */ /* 0x000fe20003800200 */
[----:B------:R-:W-:Y:S01]  /*00d0*/  IMAD.MOV.U32 R5, RZ, RZ, RZ ;  /* 0x000000ffff057224 */ /* 0x000fe200078e00ff */
[----:B--2---:R-:W-:-:S13]  /*00e0*/  ISETP.GE.U32.AND P0, PT, R2, 0x80, PT ;  /* 0x000000800200780c */ /* 0x004fda0003f06070 */
[----:B------:R-:W-:Y:S05]  /*00f0*/  @!P0 BRA `(.L_x_1) ;  /* 0x00000000001c8947 */ /* 0x000fea0003800000 */
[----:B------:R-:W-:Y:S01]  /*0100*/  ISETP.GE.U32.AND P0, PT, R2, 0x100, PT ;  /* 0x000001000200780c */ /* 0x000fe20003f06070 */
[----:B------:R-:W-:-:S12]  /*0110*/  IMAD.MOV.U32 R5, RZ, RZ, 0x1 ;  /* 0x00000001ff057424 */ /* 0x000fd800078e00ff */
[----:B------:R-:W-:Y:S01]  /*0120*/  @P0 IMAD.MOV.U32 R0, RZ, RZ, 0x3 ;  /* 0x00000003ff000424 */ /* 0x000fe200078e00ff */
[C---:B------:R-:W-:Y:S02]  /*0130*/  @P0 ISETP.GE.U32.AND P2, PT, R2.reuse, 0x400, PT ;  /* 0x000004000200080c */ /* 0x040fe40003f46070 */
[----:B------:R-:W-:Y:S02]  /*0140*/  @P0 ISETP.GE.U32.AND P1, PT, R2, 0x200, PT ;  /* 0x000002000200080c */ /* 0x000fe40003f26070 */
[----:B------:R-:W-:-:S04]  /*0150*/  @P0 SEL R0, R0, 0x4, !P2 ;  /* 0x0000000400000807 */ /* 0x000fc80005000000 */
[----:B------:R-:W-:-:S07]  /*0160*/  @P0 SEL R5, R0, 0x2, P1 ;  /* 0x0000000200050807 */ /* 0x000fce0000800000 */
.L_x_1:
[----:B------:R-:W-:Y:S05]  /*0170*/  BSYNC.RECONVERGENT B0 ;  /* 0x0000000000007941 */ /* 0x000fea0003800200 */
.L_x_0:
[----:B------:R-:W0:Y:S02]  /*0180*/  LDCU UR6, c[0x0][0x3a0] ;  /* 0x00007400ff0677ac */ /* 0x000e240008000800 */
[----:B0-----:R-:W-:-:S13]  /*0190*/  ISETP.GE.U32.AND P0, PT, R5, UR6, PT ;  /* 0x0000000605007c0c */ /* 0x001fda000bf06070 */
[----:B------:R-:W-:Y:S05]  /*01a0*/  @P0 EXIT ;  /* 0x000000000000094d */ /* 0x000fea0003800000 */
[----:B------:R-:W0:Y:S01]  /*01b0*/  LDC.64 R2, c[0x0][0x398] ;  /* 0x0000e600ff027b82 */ /* 0x000e220000000a00 */
[----:B------:R-:W-:Y:S02]  /*01c0*/  IMAD.MOV.U32 R7, RZ, RZ, 0x1 ;  /* 0x00000001ff077424 */ /* 0x000fe400078e00ff */
[----:B0-----:R-:W-:-:S05]  /*01d0*/  IMAD.WIDE.U32 R2, R5, 0x4, R2 ;  /* 0x0000000405027825 */ /* 0x001fca00078e0002 */
[----:B------:R-:W-:Y:S01]  /*01e0*/  REDG.E.ADD.STRONG.GPU desc[UR4][R2.64], R7 ;  /* 0x000000070200798e */ /* 0x000fe2000c12e104 */
[----:B------:R-:W-:Y:S05]  /*01f0*/  EXIT ;  /* 0x000000000000794d */ /* 0x000fea0003800000 */
.L_x_2:
[----:B------:R-:W-:-:S00]  /*0200*/  BRA `(.L_x_2) ;  /* 0xfffffffc00fc7947 */ /* 0x000fc0000383ffff */
[----:B------:R-:W-:-:S00]  /*0210*/  NOP ;  /* 0x0000000000007918 */ /* 0x000fc00000000000 */
        /* <DEDUP_REMOVED lines=14> */
.L_x_9:


//--------------------- .text.packet_filter       --------------------------
	.section	.text.packet_filter,"ax",@progbits
	.align	128
        .global         packet_filter
        .type           packet_filter,@function
        .size           packet_filter,(.L_x_10 - packet_filter)
        .other          packet_filter,@"STO_CUDA_ENTRY STV_DEFAULT"
packet_filter:
.text.packet_filter:
[----:B------:R-:W-:Y:S01]  /*0000*/  LDC R1, c[0x0][0x37c] ;  /* 0x0000df00ff017b82 */ /* 0x000fe20000000800 */
[----:B------:R-:W0:Y:S07]  /*0010*/  S2R R0, SR_TID.X ;  /* 0x0000000000007919 */ /* 0x000e2e0000002100 */
[----:B------:R-:W0:Y:S01]  /*0020*/  S2UR UR4, SR_CTAID.X ;  /* 0x00000000000479c3 */ /* 0x000e220000002500 */
[----:B------:R-:W1:Y:S07]  /*0030*/  LDCU.64 UR6, c[0x0][0x388] ;  /* 0x00007100ff0677ac */ /* 0x000e6e0008000a00 */
[----:B------:R-:W0:Y:S02]  /*0040*/  LDC R5, c[0x0][0x360] ;  /* 0x0000d800ff057b82 */ /* 0x000e240000000800 */
[----:B0-----:R-:W-:-:S05]  /*0050*/  IMAD R5, R5, UR4, R0 ;  /* 0x0000000405057c24 */ /* 0x001fca000f8e0200 */
[----:B-1----:R-:W-:Y:S02]  /*0060*/  ISETP.GE.U32.AND P0, PT, R5, UR6, PT ;  /* 0x0000000605007c0c */ /* 0x002fe4000bf06070 */
[----:B------:R-:W-:-:S04]  /*0070*/  SHF.R.S32.HI R0, RZ, 0x1f, R5 ;  /* 0x0000001fff007819 */ /* 0x000fc80000011405 */
[----:B------:R-:W-:-:S13]  /*0080*/  ISETP.GE.U32.AND.EX P0, PT, R0, UR7, PT, P0 ;  /* 0x0000000700007c0c */ /* 0x000fda000bf06100 */
[----:B------:R-:W-:Y:S05]  /*0090*/  @P0 EXIT ;  /* 0x000000000000094d */ /* 0x000fea0003800000 */
[----:B------:R-:W0:Y:S01]  /*00a0*/  LDC.64 R2, c[0x0][0x380] ;  /* 0x0000e000ff027b82 */ /* 0x000e220000000a00 */
[----:B------:R-:W1:Y:S01]  /*00b0*/  LDCU.64 UR4, c[0x0][0x358] ;  /* 0x00006b00ff0477ac */ /* 0x000e620008000a00 */
[----:B------:R-:W-:Y:S02]  /*00c0*/  IMAD R7, R0, 0x28, RZ ;  /* 0x0000002800077824 */ /* 0x000fe400078e02ff */
[----:B0-----:R-:W-:-:S04]  /*00d0*/  IMAD.WIDE.U32 R2, R5, 0x28, R2 ;  /* 0x0000002805027825 */ /* 0x001fc800078e0002 */
[----:B------:R-:W-:-:S05]  /*00e0*/  IMAD.IADD R3, R3, 0x1, R7 ;  /* 0x0000000103037824 */ /* 0x000fca00078e0207 */
[----:B-1----:R-:W2:Y:S04]  /*00f0*/  LDG.E.U8 R0, desc[UR4][R2.64+0x24] ;  /* 0x0000240402007981 */ /* 0x002ea8000c1e1100 */
[----:B------:R0:W-:Y:S01]  /*0100*/  STG.E.U8 desc[UR4][R2.64+0x25], RZ ;  /* 0x000025ff02007986 */ /* 0x0001e2000c101104 */
[----:B--2---:R-:W-:-:S13]  /*0110*/  ISETP.NE.AND P0, PT, R0, 0x11, PT ;  /* 0x000000110000780c */ /* 0x004fda0003f05270 */
[----:B0-----:R-:W-:Y:S05]  /*0120*/  @!P0 BRA `(.L_x_3) ;  /* 0x0000000000388947 */ /* 0x001fea0003800000 */
[----:B------:R-:W-:-:S13]  /*0130*/  ISETP.NE.AND P0, PT, R0, 0x6, PT ;  /* 0x000000060000780c */ /* 0x000fda0003f05270 */
[----:B------:R-:W-:Y:S05]  /*0140*/  @P0 EXIT ;  /* 0x000000000000094d */ /* 0x000fea0003800000 */
[----:B------:R-:W2:Y:S02]  /*0150*/  LDG.E.U16 R0, desc[UR4][R2.64+0x22] ;  /* 0x0000220402007981 */ /* 0x000ea4000c1e1500 */
[----:B--2---:R-:W-:-:S04]  /*0160*/  PRMT R0, R0, 0x9910, RZ ;  /* 0x0000991000007816 */ /* 0x004fc800000000ff */
[----:B------:R-:W-:-:S13]  /*0170*/  ISETP.NE.AND P0, PT, R0, 0x1bb, PT ;  /* 0x000001bb0000780c */ /* 0x000fda0003f05270 */
[----:B------:R-:W-:Y:S05]  /*0180*/  @!P0 BRA `(.L_x_4) ;  /* 0x0000000000148947 */ /* 0x000fea0003800000 */
[----:B------:R-:W-:-:S13]  /*0190*/  ISETP.NE.AND P0, PT, R0, 0x50, PT ;  /* 0x000000500000780c */ /* 0x000fda0003f05270 */
[----:B------:R-:W-:Y:S05]  /*01a0*/  @P0 EXIT ;  /* 0x000000000000094d */ /* 0x000fea0003800000 */
[----:B------:R-:W-:-:S05]  /*01b0*/  IMAD.MOV.U32 R0, RZ, RZ, 0x1 ;  /* 0x00000001ff007424 */ /* 0x000fca00078e00ff */
[----:B------:R-:W-:Y:S01]  /*01c0*/  STG.E.U8 desc[UR4][R2.64+0x25], R0 ;  /* 0x0000250002007986 */ /* 0x000fe2000c101104 */
[----:B------:R-:W-:Y:S05]  /*01d0*/  EXIT ;  /* 0x000000000000794d */ /* 0x000fea0003800000 */
.L_x_4:
[----:B------:R-:W-:-:S05]  /*01e0*/  IMAD.MOV.U32 R0, RZ, RZ, 0x1 ;  /* 0x00000001ff007424 */ /* 0x000fca00078e00ff */
[----:B------:R-:W-:Y:S01]  /*01f0*/  STG.E.U8 desc[UR4][R2.64+0x25], R0 ;  /* 0x0000250002007986 */ /* 0x000fe2000c101104 */
[----:B------:R-:W-:Y:S05]  /*0200*/  EXIT ;  /* 0x000000000000794d */ /* 0x000fea0003800000 */
.L_x_3:
[----:B------:R-:W2:Y:S02]  /*0210*/  LDG.E.U16 R0, desc[UR4][R2.64+0x22] ;  /* 0x0000220402007981 */ /* 0x000ea4000c1e1500 */
[----:B--2---:R-:W-:-:S13]  /*0220*/  ISETP.GE.U32.AND P0, PT, R0, 0x401, PT ;  /* 0x000004010000780c */ /* 0x004fda0003f06070 */
[----:B------:R-:W-:Y:S05]  /*0230*/  @!P0 EXIT ;  /* 0x000000000000894d */ /* 0x000fea0003800000 */
[----:B------:R-:W-:-:S05]  /*0240*/  IMAD.MOV.U32 R0, RZ, RZ, 0x1 ;  /* 0x00000001ff007424 */ /* 0x000fca00078e00ff */
[----:B------:R-:W-:Y:S01]  /*0250*/  STG.E.U8 desc[UR4][R2.64+0x25], R0 ;  /* 0x0000250002007986 */ /* 0x000fe2000c101104 */
[----:B------:R-:W-:Y:S05]  /*0260*/  EXIT ;  /* 0x000000000000794d */ /* 0x000fea0003800000 */
.L_x_5:
        /* <DEDUP_REMOVED lines=9> */
.L_x_10:


//--------------------- .text.batch_hash_load_balancer --------------------------
	.section	.text.batch_hash_load_balancer,"ax",@progbits
	.align	128
        .global         batch_hash_load_balancer
        .type           batch_hash_load_balancer,@function
        .size           batch_hash_load_balancer,(.L_x_11 - batch_hash_load_balancer)
        .other          batch_hash_load_balancer,@"STO_CUDA_ENTRY STV_DEFAULT"
batch_hash_load_balancer:
.text.batch_hash_load_balancer:
[----:B------:R-:W-:Y:S01]  /*0000*/  LDC R1, c[0x0][0x37c] ;  /* 0x0000df00ff017b82 */ /* 0x000fe20000000800 */
[----:B------:R-:W0:Y:S07]  /*0010*/  S2R R5, SR_TID.X ;  /* 0x0000000000057919 */ /* 0x000e2e0000002100 */
[----:B------:R-:W0:Y:S08]  /*0020*/  S2UR UR4, SR_CTAID.X ;  /* 0x00000000000479c3 */ /* 0x000e300000002500 */
[----:B------:R-:W0:Y:S08]  /*0030*/  LDC R0, c[0x0][0x360] ;  /* 0x0000d800ff007b82 */ /* 0x000e300000000800 */
[----:B------:R-:W1:Y:S01]  /*0040*/  LDC.64 R2, c[0x0][0x388] ;  /* 0x0000e200ff027b82 */ /* 0x000e620000000a00 */
[----:B0-----:R-:W-:-:S04]  /*0050*/  IMAD R0, R0, UR4, R5 ;  /* 0x0000000400007c24 */ /* 0x001fc8000f8e0205 */
[----:B------:R-:W-:-:S05]  /*0060*/  IMAD.SHL.U32 R11, R0, 0x10, RZ ;  /* 0x00000010000b7824 */ /* 0x000fca00078e00ff */
[----:B------:R-:W-:Y:S02]  /*0070*/  SHF.R.S32.HI R0, RZ, 0x1f, R11 ;  /* 0x0000001fff007819 */ /* 0x000fe4000001140b */
[----:B-1----:R-:W-:-:S04]  /*0080*/  ISETP.GE.U32.AND P0, PT, R11, R2, PT ;  /* 0x000000020b00720c */ /* 0x002fc80003f06070 */
[----:B------:R-:W-:-:S04]  /*0090*/  ISETP.GE.U32.AND.EX P0, PT, R0, R3, PT, P0 ;  /* 0x000000030000720c */ /* 0x000fc80003f06100 */
[----:B------:R-:W-:-:S13]  /*00a0*/  ISETP.GE.OR P0, PT, R11, R2, P0 ;  /* 0x000000020b00720c */ /* 0x000fda0000706670 */
[----:B------:R-:W-:Y:S05]  /*00b0*/  @P0 EXIT ;  /* 0x000000000000094d */ /* 0x000fea0003800000 */
[----:B------:R-:W0:Y:S01]  /*00c0*/  LDC.64 R4, c[0x0][0x380] ;  /* 0x0000e000ff047b82 */ /* 0x000e220000000a00 */
[----:B------:R-:W-:Y:S01]  /*00d0*/  IMAD.MOV.U32 R8, RZ, RZ, R0 ;  /* 0x000000ffff087224 */ /* 0x000fe200078e0000 */
[----:B------:R-:W-:Y:S01]  /*00e0*/  VIADDMNMX R0, R11, 0x10, R2, PT ;  /* 0x000000100b007846 */ /* 0x000fe20003800102 */
[----:B------:R-:W-:Y:S01]  /*00f0*/  IMAD.MOV.U32 R13, RZ, RZ, R11 ;  /* 0x000000ffff0d7224 */ /* 0x000fe200078e000b */
[----:B------:R-:W1:Y:S06]  /*0100*/  LDCU.64 UR4, c[0x0][0x358] ;  /* 0x00006b00ff0477ac */ /* 0x000e6c0008000a00 */
.L_x_6:
[----:B------:R-:W-:Y:S02]  /*0110*/  IMAD R9, R8, 0x28, RZ ;  /* 0x0000002808097824 */ /* 0x000fe400078e02ff */
[----:B0-----:R-:W-:-:S04]  /*0120*/  IMAD.WIDE.U32 R6, R13, 0x28, R4 ;  /* 0x000000280d067825 */ /* 0x001fc800078e0004 */
[----:B------:R-:W-:-:S05]  /*0130*/  IMAD.IADD R7, R7, 0x1, R9 ;  /* 0x0000000107077824 */ /* 0x000fca00078e0209 */
[----:B-1----:R-:W2:Y:S04]  /*0140*/  LDG.E.64 R8, desc[UR4][R6.64+0x18] ;  /* 0x0000180406087981 */ /* 0x002ea8000c1e1b00 */
[----:B------:R-:W3:Y:S01]  /*0150*/  LDG.E R10, desc[UR4][R6.64+0x20] ;  /* 0x00002004060a7981 */ /* 0x000ee2000c1e1900 */
[----:B------:R-:W-:-:S05]  /*0160*/  VIADD R11, R11, 0x1 ;  /* 0x000000010b0b7836 */ /* 0x000fca0000000000 */
[C---:B------:R-:W-:Y:S02]  /*0170*/  ISETP.GE.U32.AND P0, PT, R11.reuse, R2, PT ;  /* 0x000000020b00720c */ /* 0x040fe40003f06070 */
[----:B------:R-:W-:Y:S02]  /*0180*/  ISETP.LT.AND P1, PT, R11, R0, PT ;  /* 0x000000000b00720c */ /* 0x000fe40003f21270 */
[----:B--2---:R-:W-:Y:S02]  /*0190*/  LOP3.LUT R12, R8, 0xff, RZ, 0xc0, !PT ;  /* 0x000000ff080c7812 */ /* 0x004fe400078ec0ff */
[----:B------:R-:W-:Y:S02]  /*01a0*/  SHF.R.U32.HI R13, RZ, 0x8, R8 ;  /* 0x00000008ff0d7819 */ /* 0x000fe40000011608 */
[----:B------:R-:W-:-:S05]  /*01b0*/  LOP3.LUT R12, R12, 0x811c9dc5, RZ, 0x3c, !PT ;  /* 0x811c9dc50c0c7812 */ /* 0x000fca00078e3cff */
[----:B------:R-:W-:-:S05]  /*01c0*/  IMAD R12, R12, 0x1000193, RZ ;  /* 0x010001930c0c7824 */ /* 0x000fca00078e02ff */
[----:B------:R-:W-:Y:S02]  /*01d0*/  LOP3.LUT R12, R12, 0xff, R13, 0x78, !PT ;  /* 0x000000ff0c0c7812 */ /* 0x000fe400078e780d */
[----:B------:R-:W-:-:S03]  /*01e0*/  SHF.R.U32.HI R13, RZ, 0x10, R8 ;  /* 0x00000010ff0d7819 */ /* 0x000fc60000011608 */
[----:B------:R-:W-:-:S05]  /*01f0*/  IMAD R12, R12, 0x1000193, RZ ;  /* 0x010001930c0c7824 */ /* 0x000fca00078e02ff */
[----:B------:R-:W-:Y:S02]  /*0200*/  LOP3.LUT R12, R12, 0xff, R13, 0x78, !PT ;  /* 0x000000ff0c0c7812 */ /* 0x000fe400078e780d */
[----:B------:R-:W-:Y:S02]  /*0210*/  SHF.R.U32.HI R13, RZ, 0x18, R8 ;  /* 0x00000018ff0d7819 */ /* 0x000fe40000011608 */
[----:B---3--:R-:W-:Y:S01]  /*0220*/  LOP3.LUT R8, R10, 0xffff, RZ, 0xc0, !PT ;  /* 0x0000ffff0a087812 */ /* 0x008fe200078ec0ff */
[----:B------:R-:W-:-:S03]  /*0230*/  IMAD R12, R12, 0x1000193, RZ ;  /* 0x010001930c0c7824 */ /* 0x000fc600078e02ff */
[----:B------:R-:W-:Y:S02]  /*0240*/  SHF.R.U32.HI R8, RZ, 0x8, R8 ;  /* 0x00000008ff087819 */ /* 0x000fe40000011608 */
[----:B------:R-:W-:Y:S02]  /*0250*/  LOP3.LUT R12, R12, R13, RZ, 0x3c, !PT ;  /* 0x0000000d0c0c7212 */ /* 0x000fe400078e3cff */
[----:B------:R-:W-:-:S03]  /*0260*/  SHF.R.U32.HI R13, RZ, 0x8, R9 ;  /* 0x00000008ff0d7819 */ /* 0x000fc60000011609 */
[----:B------:R-:W-:-:S05]  /*0270*/  IMAD R12, R12, 0x1000193, RZ ;  /* 0x010001930c0c7824 */ /* 0x000fca00078e02ff */
[----:B------:R-:W-:-:S05]  /*0280*/  LOP3.LUT R12, R12, 0xff, R9, 0x78, !PT ;  /* 0x000000ff0c0c7812 */ /* 0x000fca00078e7809 */
[----:B------:R-:W-:-:S05]  /*0290*/  IMAD R12, R12, 0x1000193, RZ ;  /* 0x010001930c0c7824 */ /* 0x000fca00078e02ff */
[----:B------:R-:W-:Y:S02]  /*02a0*/  LOP3.LUT R12, R12, 0xff, R13, 0x78, !PT ;  /* 0x000000ff0c0c7812 */ /* 0x000fe400078e780d */
[--C-:B------:R-:W-:Y:S02]  /*02b0*/  SHF.R.U32.HI R13, RZ, 0x10, R9.reuse ;  /* 0x00000010ff0d7819 */ /* 0x100fe40000011609 */
[----:B------:R-:W-:Y:S01]  /*02c0*/  SHF.R.U32.HI R9, RZ, 0x18, R9 ;  /* 0x00000018ff097819 */ /* 0x000fe20000011609 */
[----:B------:R-:W-:-:S05]  /*02d0*/  IMAD R12, R12, 0x1000193, RZ ;  /* 0x010001930c0c7824 */ /* 0x000fca00078e02ff */
[----:B------:R-:W-:Y:S01]  /*02e0*/  LOP3.LUT R12, R12, 0xff, R13, 0x78, !PT ;  /* 0x000000ff0c0c7812 */ /* 0x000fe200078e780d */
[----:B------:R-:W-:-:S04]  /*02f0*/  IMAD.MOV.U32 R13, RZ, RZ, R11 ;  /* 0x000000ffff0d7224 */ /* 0x000fc800078e000b */
[----:B------:R-:W-:-:S05]  /*0300*/  IMAD R12, R12, 0x1000193, RZ ;  /* 0x010001930c0c7824 */ /* 0x000fca00078e02ff */
[----:B------:R-:W-:-:S05]  /*0310*/  LOP3.LUT R9, R12, R9, RZ, 0x3c, !PT ;  /* 0x000000090c097212 */ /* 0x000fca00078e3cff */
[----:B------:R-:W-:-:S05]  /*0320*/  IMAD R9, R9, 0x1000193, RZ ;  /* 0x0100019309097824 */ /* 0x000fca00078e02ff */
[----:B------:R-:W-:-:S05]  /*0330*/  LOP3.LUT R9, R9, 0xff, R10, 0x78, !PT ;  /* 0x000000ff09097812 */ /* 0x000fca00078e780a */
[----:B------:R-:W-:-:S05]  /*0340*/  IMAD R9, R9, 0x1000193, RZ ;  /* 0x0100019309097824 */ /* 0x000fca00078e02ff */
[----:B------:R-:W-:-:S05]  /*0350*/  LOP3.LUT R8, R9, 0xffff, R8, 0x78, !PT ;  /* 0x0000ffff09087812 */ /* 0x000fca00078e7808 */
[----:B------:R-:W-:Y:S01]  /*0360*/  IMAD R9, R8, 0x1000193, RZ ;  /* 0x0100019308097824 */ /* 0x000fe200078e02ff */
[C---:B------:R-:W-:Y:S02]  /*0370*/  PRMT R8, R10.reuse, 0x7632, R8 ;  /* 0x000076320a087816 */ /* 0x040fe40000000008 */
[----:B------:R-:W-:Y:S02]  /*0380*/  PRMT R10, R10, 0x7732, RZ ;  /* 0x000077320a0a7816 */ /* 0x000fe400000000ff */
[----:B------:R-:W-:-:S03]  /*0390*/  LOP3.LUT R8, R9, 0xff, R8, 0x78, !PT ;  /* 0x000000ff09087812 */ /* 0x000fc600078e7808 */
[----:B------:R-:W-:Y:S02]  /*03a0*/  IMAD.MOV.U32 R9, RZ, RZ, R10 ;  /* 0x000000ffff097224 */ /* 0x000fe400078e000a */
[----:B------:R-:W-:-:S03]  /*03b0*/  IMAD R8, R8, 0x193, RZ ;  /* 0x0000019308087824 */ /* 0x000fc600078e02ff */
[----:B------:R-:W-:-:S04]  /*03c0*/  SHF.R.U32.HI R9, RZ, 0x8, R9 ;  /* 0x00000008ff097819 */ /* 0x000fc80000011609 */
[----:B------:R-:W-:-:S05]  /*03d0*/  LOP3.LUT R8, R8, 0xffff, R9, 0x78, !PT ;  /* 0x0000ffff08087812 */ /* 0x000fca00078e7809 */
[----:B------:R-:W-:-:S05]  /*03e0*/  IMAD R8, R8, 0x193, RZ ;  /* 0x0000019308087824 */ /* 0x000fca00078e02ff */
[----:B------:R-:W-:-:S04]  /*03f0*/  PRMT R8, R8, 0x7632, R8 ;  /* 0x0000763208087816 */ /* 0x000fc80000000008 */
[----:B------:R-:W-:-:S04]  /*0400*/  LOP3.LUT R8, R8, 0x7, RZ, 0xc0, !PT ;  /* 0x0000000708087812 */ /* 0x000fc800078ec0ff */
[----:B------:R-:W-:Y:S02]  /*0410*/  LOP3.LUT R9, R8, 0x80, RZ, 0xfc, !PT ;  /* 0x0000008008097812 */ /* 0x000fe400078efcff */
[----:B------:R-:W-:-:S03]  /*0420*/  SHF.R.S32.HI R8, RZ, 0x1f, R11 ;  /* 0x0000001fff087819 */ /* 0x000fc6000001140b */
[----:B------:R2:W-:Y:S01]  /*0430*/  STG.E.U8 desc[UR4][R6.64+0x25], R9 ;  /* 0x0000250906007986 */ /* 0x0005e2000c101104 */
[----:B------:R-:W-:-:S13]  /*0440*/  ISETP.GE.U32.AND.EX P0, PT, R8, R3, PT, P0 ;  /* 0x000000030800720c */ /* 0x000fda0003f06100 */
[----:B--2---:R-:W-:Y:S05]  /*0450*/  @!P0 BRA P1, `(.L_x_6) ;  /* 0xfffffffc002c8947 */ /* 0x004fea000083ffff */
[----:B------:R-:W-:Y:S05]  /*0460*/  EXIT ;  /* 0x000000000000794d */ /* 0x000fea0003800000 */
.L_x_7:
        /* <DEDUP_REMOVED lines=9> */
.L_x_11:


//--------------------- .text.hash_load_balancer  --------------------------
	.section	.text.hash_load_balancer,"ax",@progbits
	.align	128
        .global         hash_load_balancer
        .type           hash_load_balancer,@function
        .size           hash_load_balancer,(.L_x_12 - hash_load_balancer)
        .other          hash_load_balancer,@"STO_CUDA_ENTRY STV_DEFAULT"
hash_load_balancer:
.text.hash_load_balancer:
        /* <DEDUP_REMOVED lines=15> */
[----:B-1----:R-:W2:Y:S04]  /*00f0*/  LDG.E.64 R4, desc[UR4][R2.64+0x18] ;  /* 0x0000180402047981 */ /* 0x002ea8000c1e1b00 */
[----:B------:R-:W3:Y:S01]  /*0100*/  LDG.E R0, desc[UR4][R2.64+0x20] ;  /* 0x0000200402007981 */ /* 0x000ee2000c1e1900 */
        /* <DEDUP_REMOVED lines=21> */
[----:B------:R-:W-:-:S05]  /*0260*/  LOP3.LUT R6, R6, 0xff, R7, 0x78, !PT ;  /* 0x000000ff06067812 */ /* 0x000fca00078e7807 */
[----:B------:R-:W-:-:S05]  /*0270*/  IMAD R6, R6, 0x1000193, RZ ;  /* 0x0100019306067824 */ /* 0x000fca00078e02ff */
[----:B------:R-:W-:-:S05]  /*0280*/  LOP3.LUT R5, R6, R5, RZ, 0x3c, !PT ;  /* 0x0000000506057212 */ /* 0x000fca00078e3cff */
[----:B------:R-:W-:-:S05]  /*0290*/  IMAD R5, R5, 0x1000193, RZ ;  /* 0x0100019305057824 */ /* 0x000fca00078e02ff */
[--C-:B------:R-:W-:Y:S02]  /*02a0*/  LOP3.LUT R5, R5, 0xff, R0.reuse, 0x78, !PT ;  /* 0x000000ff05057812 */ /* 0x100fe400078e7800 */
[----:B------:R-:W-:-:S03]  /*02b0*/  PRMT R0, R0, 0x7632, R0 ;  /* 0x0000763200007816 */ /* 0x000fc60000000000 */
[----:B------:R-:W-:-:S05]  /*02c0*/  IMAD R5, R5, 0x1000193, RZ ;  /* 0x0100019305057824 */ /* 0x000fca00078e02ff */
[----:B------:R-:W-:-:S05]  /*02d0*/  LOP3.LUT R4, R5, 0xffff, R4, 0x78, !PT ;  /* 0x0000ffff05047812 */ /* 0x000fca00078e7804 */
[----:B------:R-:W-:Y:S01]  /*02e0*/  IMAD R5, R4, 0x1000193, RZ ;  /* 0x0100019304057824 */ /* 0x000fe200078e02ff */
[----:B------:R-:W-:-:S04]  /*02f0*/  PRMT R4, R0, 0x7732, RZ ;  /* 0x0000773200047816 */ /* 0x000fc800000000ff */
[----:B------:R-:W-:Y:S01]  /*0300*/  LOP3.LUT R0, R5, 0xff, R0, 0x78, !PT ;  /* 0x000000ff05007812 */ /* 0x000fe200078e7800 */
[----:B------:R-:W-:-:S04]  /*0310*/  IMAD.MOV.U32 R5, RZ, RZ, R4 ;  /* 0x000000ffff057224 */ /* 0x000fc800078e0004 */
[----:B------:R-:W-:Y:S01]  /*0320*/  IMAD R0, R0, 0x1000193, RZ ;  /* 0x0100019300007824 */ /* 0x000fe200078e02ff */
[----:B------:R-:W-:-:S04]  /*0330*/  SHF.R.U32.HI R5, RZ, 0x8, R5 ;  /* 0x00000008ff057819 */ /* 0x000fc80000011605 */
[----:B------:R-:W-:-:S05]  /*0340*/  LOP3.LUT R0, R0, 0xffff, R5, 0x78, !PT ;  /* 0x0000ffff00007812 */ /* 0x000fca00078e7805 */
[----:B------:R-:W-:-:S05]  /*0350*/  IMAD R0, R0, 0x1000193, RZ ;  /* 0x0100019300007824 */ /* 0x000fca00078e02ff */
[C---:B------:R-:W-:Y:S02]  /*0360*/  LOP3.LUT R4, R0.reuse, 0x1, RZ, 0xc0, !PT ;  /* 0x0000000100047812 */ /* 0x040fe400078ec0ff */
[----:B------:R-:W-:Y:S02]  /*0370*/  LOP3.LUT R5, R0, 0x7, RZ, 0xc0, !PT ;  /* 0x0000000700057812 */ /* 0x000fe400078ec0ff */
[----:B------:R-:W-:-:S03]  /*0380*/  ISETP.NE.U32.AND P0, PT, R4, 0x1, PT ;  /* 0x000000010400780c */ /* 0x000fc60003f05070 */
[----:B------:R0:W-:Y:S10]  /*0390*/  STG.E.U8 desc[UR4][R2.64+0x25], R5 ;  /* 0x0000250502007986 */ /* 0x0001f4000c101104 */
[----:B------:R-:W-:Y:S05]  /*03a0*/  @!P0 EXIT ;  /* 0x000000000000894d */ /* 0x000fea0003800000 */
[----:B0-----:R-:W-:-:S05]  /*03b0*/  LOP3.LUT R5, R5, 0x80, RZ, 0xfc, !PT ;  /* 0x0000008005057812 */ /* 0x001fca00078efcff */
[----:B------:R-:W-:Y:S01]  /*03c0*/  STG.E.U8 desc[UR4][R2.64+0x25], R5 ;  /* 0x0000250502007986 */ /* 0x000fe2000c101104 */
[----:B------:R-:W-:Y:S05]  /*03d0*/  EXIT ;  /* 0x000000000000794d */ /* 0x000fea0003800000 */
.L_x_8:
        /* <DEDUP_REMOVED lines=10> */
.L_x_12:


//--------------------- .nv.shared.reserved.0     --------------------------
	.section	.nv.shared.reserved.0,"aw",@nobits
	.weak		__nv_reservedSMEM_offset_0_alias
	.size		__nv_reservedSMEM_offset_0_alias, 0, 64
	.other		__nv_reservedSMEM_offset_0_alias,@"STO_CUDA_RESERVED_SHARED STV_DEFAULT"
__nv_reservedSMEM_offset_0_alias:
	.zero		0
	.zero		64


//--------------------- .nv.constant0.packet_counter --------------------------
	.section	.nv.constant0.packet_counter,"a",@progbits
	.sectionflags	@""
	.align	4
.nv.constant0.packet_counter:
	.zero		932


//--------------------- .nv.constant0.packet_filter --------------------------
	.section	.nv.constant0.packet_filter,"a",@progbits
	.sectionflags	@""
	.align	4
.nv.constant0.packet_filter:
	.zero		912


//--------------------- .nv.constant0.batch_hash_load_balancer --------------------------
	.section	.nv.constant0.batch_hash_load_balancer,"a",@progbits
	.sectionflags	@""
	.align	4
.nv.constant0.batch_hash_load_balancer:
	.zero		912


//--------------------- .nv.constant0.hash_load_balancer --------------------------
	.section	.nv.constant0.hash_load_balancer,"a",@progbits
	.sectionflags	@""
	.align	4
.nv.constant0.hash_load_balancer:
	.zero		912


//--------------------- SYMBOLS --------------------------

	.type		.nv.reservedSmem.offset0,@object
	.size		.nv.reservedSmem.offset0,0x4
